//
// Generated by NVIDIA NVVM Compiler
//
// Compiler Build ID: CL-36424714
// Cuda compilation tools, release 13.0, V13.0.88
// Based on NVVM 20.0.0
//

.version 9.0
.target sm_100
.address_size 64

	// .globl	_Z11scan_kernelPfS_S_j
// _ZZ11scan_kernelPfS_S_jE8buffer_s has been demoted
// _ZZ11scan_kernelPfS_S_jE9buffer1_s has been demoted
// _ZZ11scan_kernelPfS_S_jE9buffer2_s has been demoted

.visible .entry _Z11scan_kernelPfS_S_j(
	.param .u64 .ptr .align 1 _Z11scan_kernelPfS_S_j_param_0,
	.param .u64 .ptr .align 1 _Z11scan_kernelPfS_S_j_param_1,
	.param .u64 .ptr .align 1 _Z11scan_kernelPfS_S_j_param_2,
	.param .u32 _Z11scan_kernelPfS_S_j_param_3
)
{
	.reg .pred 	%p<13>;
	.reg .b32 	%r<14>;
	.reg .b32 	%f<111>;
	.reg .b64 	%rd<13>;
	// demoted variable
	.shared .align 4 .b8 _ZZ11scan_kernelPfS_S_jE8buffer_s[32768];
	// demoted variable
	.shared .align 4 .b8 _ZZ11scan_kernelPfS_S_jE9buffer1_s[4096];
	// demoted variable
	.shared .align 4 .b8 _ZZ11scan_kernelPfS_S_jE9buffer2_s[4096];
	ld.param.u64 	%rd3, [_Z11scan_kernelPfS_S_j_param_0];
	ld.param.u64 	%rd1, [_Z11scan_kernelPfS_S_j_param_1];
	ld.param.u64 	%rd2, [_Z11scan_kernelPfS_S_j_param_2];
	mov.u32 	%r1, %ctaid.x;
	shl.b32 	%r8, %r1, 13;
	mov.u32 	%r2, %tid.x;
	or.b32  	%r3, %r8, %r2;
	cvta.to.global.u64 	%rd4, %rd3;
	mul.wide.u32 	%rd5, %r3, 4;
	add.s64 	%rd6, %rd4, %rd5;
	ld.global.f32 	%f31, [%rd6];
	shl.b32 	%r9, %r2, 2;
	mov.u32 	%r10, _ZZ11scan_kernelPfS_S_jE8buffer_s;
	add.s32 	%r4, %r10, %r9;
	st.shared.f32 	[%r4], %f31;
	ld.global.f32 	%f32, [%rd6+4096];
	st.shared.f32 	[%r4+4096], %f32;
	ld.global.f32 	%f33, [%rd6+8192];
	st.shared.f32 	[%r4+8192], %f33;
	ld.global.f32 	%f34, [%rd6+12288];
	st.shared.f32 	[%r4+12288], %f34;
	ld.global.f32 	%f35, [%rd6+16384];
	st.shared.f32 	[%r4+16384], %f35;
	ld.global.f32 	%f36, [%rd6+20480];
	st.shared.f32 	[%r4+20480], %f36;
	ld.global.f32 	%f37, [%rd6+24576];
	st.shared.f32 	[%r4+24576], %f37;
	ld.global.f32 	%f38, [%rd6+28672];
	st.shared.f32 	[%r4+28672], %f38;
	bar.sync 	0;
	mad.lo.s32 	%r5, %r2, 28, %r4;
	ld.shared.f32 	%f39, [%r5];
	ld.shared.f32 	%f40, [%r5+4];
	add.f32 	%f41, %f39, %f40;
	st.shared.f32 	[%r5+4], %f41;
	ld.shared.f32 	%f42, [%r5+8];
	add.f32 	%f43, %f41, %f42;
	st.shared.f32 	[%r5+8], %f43;
	ld.shared.f32 	%f44, [%r5+12];
	add.f32 	%f45, %f43, %f44;
	st.shared.f32 	[%r5+12], %f45;
	ld.shared.f32 	%f46, [%r5+16];
	add.f32 	%f47, %f45, %f46;
	st.shared.f32 	[%r5+16], %f47;
	ld.shared.f32 	%f48, [%r5+20];
	add.f32 	%f49, %f47, %f48;
	st.shared.f32 	[%r5+20], %f49;
	ld.shared.f32 	%f50, [%r5+24];
	add.f32 	%f51, %f49, %f50;
	st.shared.f32 	[%r5+24], %f51;
	ld.shared.f32 	%f52, [%r5+28];
	add.f32 	%f53, %f51, %f52;
	st.shared.f32 	[%r5+28], %f53;
	bar.sync 	0;
	ld.shared.f32 	%f54, [%r5+28];
	mov.u32 	%r11, _ZZ11scan_kernelPfS_S_jE9buffer1_s;
	add.s32 	%r6, %r11, %r9;
	st.shared.f32 	[%r6], %f54;
	bar.sync 	0;
	setp.eq.s32 	%p1, %r2, 0;
	@%p1 bra 	$L__BB0_2;
	ld.shared.f32 	%f55, [%r6];
	ld.shared.f32 	%f56, [%r6+-4];
	add.f32 	%f101, %f55, %f56;
	bra.uni 	$L__BB0_3;
$L__BB0_2:
	ld.shared.f32 	%f101, [_ZZ11scan_kernelPfS_S_jE9buffer1_s];
$L__BB0_3:
	mov.u32 	%r13, _ZZ11scan_kernelPfS_S_jE9buffer2_s;
	add.s32 	%r7, %r13, %r9;
	st.shared.f32 	[%r7], %f101;
	bar.sync 	0;
	setp.lt.u32 	%p2, %r2, 2;
	@%p2 bra 	$L__BB0_5;
	ld.shared.f32 	%f57, [%r7];
	ld.shared.f32 	%f58, [%r7+-8];
	add.f32 	%f102, %f57, %f58;
	bra.uni 	$L__BB0_6;
$L__BB0_5:
	ld.shared.f32 	%f102, [%r7];
$L__BB0_6:
	st.shared.f32 	[%r6], %f102;
	bar.sync 	0;
	setp.lt.u32 	%p3, %r2, 4;
	@%p3 bra 	$L__BB0_8;
	ld.shared.f32 	%f59, [%r6];
	ld.shared.f32 	%f60, [%r6+-16];
	add.f32 	%f103, %f59, %f60;
	bra.uni 	$L__BB0_9;
$L__BB0_8:
	ld.shared.f32 	%f103, [%r6];
$L__BB0_9:
	st.shared.f32 	[%r7], %f103;
	bar.sync 	0;
	setp.lt.u32 	%p4, %r2, 8;
	@%p4 bra 	$L__BB0_11;
	ld.shared.f32 	%f61, [%r7];
	ld.shared.f32 	%f62, [%r7+-32];
	add.f32 	%f104, %f61, %f62;
	bra.uni 	$L__BB0_12;
$L__BB0_11:
	ld.shared.f32 	%f104, [%r7];
$L__BB0_12:
	st.shared.f32 	[%r6], %f104;
	bar.sync 	0;
	setp.lt.u32 	%p5, %r2, 16;
	@%p5 bra 	$L__BB0_14;
	ld.shared.f32 	%f63, [%r6];
	ld.shared.f32 	%f64, [%r6+-64];
	add.f32 	%f105, %f63, %f64;
	bra.uni 	$L__BB0_15;
$L__BB0_14:
	ld.shared.f32 	%f105, [%r6];
$L__BB0_15:
	st.shared.f32 	[%r7], %f105;
	bar.sync 	0;
	setp.lt.u32 	%p6, %r2, 32;
	@%p6 bra 	$L__BB0_17;
	ld.shared.f32 	%f65, [%r7];
	ld.shared.f32 	%f66, [%r7+-128];
	add.f32 	%f106, %f65, %f66;
	bra.uni 	$L__BB0_18;
$L__BB0_17:
	ld.shared.f32 	%f106, [%r7];
$L__BB0_18:
	st.shared.f32 	[%r6], %f106;
	bar.sync 	0;
	setp.lt.u32 	%p7, %r2, 64;
	@%p7 bra 	$L__BB0_20;
	ld.shared.f32 	%f67, [%r6];
	ld.shared.f32 	%f68, [%r6+-256];
	add.f32 	%f107, %f67, %f68;
	bra.uni 	$L__BB0_21;
$L__BB0_20:
	ld.shared.f32 	%f107, [%r6];
$L__BB0_21:
	st.shared.f32 	[%r7], %f107;
	bar.sync 	0;
	setp.lt.u32 	%p8, %r2, 128;
	@%p8 bra 	$L__BB0_23;
	ld.shared.f32 	%f69, [%r7];
	ld.shared.f32 	%f70, [%r7+-512];
	add.f32 	%f108, %f69, %f70;
	bra.uni 	$L__BB0_24;
$L__BB0_23:
	ld.shared.f32 	%f108, [%r7];
$L__BB0_24:
	st.shared.f32 	[%r6], %f108;
	bar.sync 	0;
	setp.lt.u32 	%p9, %r2, 256;
	@%p9 bra 	$L__BB0_26;
	ld.shared.f32 	%f71, [%r6];
	ld.shared.f32 	%f72, [%r6+-1024];
	add.f32 	%f109, %f71, %f72;
	bra.uni 	$L__BB0_27;
$L__BB0_26:
	ld.shared.f32 	%f109, [%r6];
$L__BB0_27:
	st.shared.f32 	[%r7], %f109;
	bar.sync 	0;
	setp.lt.u32 	%p10, %r2, 512;
	@%p10 bra 	$L__BB0_29;
	ld.shared.f32 	%f73, [%r7];
	ld.shared.f32 	%f74, [%r7+-2048];
	add.f32 	%f110, %f73, %f74;
	bra.uni 	$L__BB0_30;
$L__BB0_29:
	ld.shared.f32 	%f110, [%r7];
$L__BB0_30:
	setp.eq.s32 	%p11, %r2, 0;
	st.shared.f32 	[%r6], %f110;
	bar.sync 	0;
	@%p11 bra 	$L__BB0_33;
	ld.shared.f32 	%f75, [%r6+-4];
	ld.shared.f32 	%f76, [%r5];
	add.f32 	%f77, %f75, %f76;
	st.shared.f32 	[%r5], %f77;
	ld.shared.f32 	%f78, [%r5+4];
	add.f32 	%f79, %f75, %f78;
	st.shared.f32 	[%r5+4], %f79;
	ld.shared.f32 	%f80, [%r5+8];
	add.f32 	%f81, %f75, %f80;
	st.shared.f32 	[%r5+8], %f81;
	ld.shared.f32 	%f82, [%r5+12];
	add.f32 	%f83, %f75, %f82;
	st.shared.f32 	[%r5+12], %f83;
	ld.shared.f32 	%f84, [%r5+16];
	add.f32 	%f85, %f75, %f84;
	st.shared.f32 	[%r5+16], %f85;
	ld.shared.f32 	%f86, [%r5+20];
	add.f32 	%f87, %f75, %f86;
	st.shared.f32 	[%r5+20], %f87;
	ld.shared.f32 	%f88, [%r5+24];
	add.f32 	%f89, %f75, %f88;
	st.shared.f32 	[%r5+24], %f89;
	ld.shared.f32 	%f90, [%r5+28];
	add.f32 	%f91, %f75, %f90;
	st.shared.f32 	[%r5+28], %f91;
	setp.ne.s32 	%p12, %r2, 1023;
	@%p12 bra 	$L__BB0_33;
	ld.shared.f32 	%f92, [_ZZ11scan_kernelPfS_S_jE9buffer1_s+4092];
	cvta.to.global.u64 	%rd7, %rd2;
	mul.wide.u32 	%rd8, %r1, 4;
	add.s64 	%rd9, %rd7, %rd8;
	st.global.f32 	[%rd9], %f92;
$L__BB0_33:
	bar.sync 	0;
	cvta.to.global.u64 	%rd10, %rd1;
	ld.shared.f32 	%f93, [%r4];
	add.s64 	%rd12, %rd10, %rd5;
	st.global.f32 	[%rd12], %f93;
	ld.shared.f32 	%f94, [%r4+4096];
	st.global.f32 	[%rd12+4096], %f94;
	ld.shared.f32 	%f95, [%r4+8192];
	st.global.f32 	[%rd12+8192], %f95;
	ld.shared.f32 	%f96, [%r4+12288];
	st.global.f32 	[%rd12+12288], %f96;
	ld.shared.f32 	%f97, [%r4+16384];
	st.global.f32 	[%rd12+16384], %f97;
	ld.shared.f32 	%f98, [%r4+20480];
	st.global.f32 	[%rd12+20480], %f98;
	ld.shared.f32 	%f99, [%r4+24576];
	st.global.f32 	[%rd12+24576], %f99;
	ld.shared.f32 	%f100, [%r4+28672];
	st.global.f32 	[%rd12+28672], %f100;
	ret;

}
	// .globl	_Z10add_kernelPfS_j
.visible .entry _Z10add_kernelPfS_j(
	.param .u64 .ptr .align 1 _Z10add_kernelPfS_j_param_0,
	.param .u64 .ptr .align 1 _Z10add_kernelPfS_j_param_1,
	.param .u32 _Z10add_kernelPfS_j_param_2
)
{
	.reg .pred 	%p<2>;
	.reg .b32 	%r<6>;
	.reg .b32 	%f<25>;
	.reg .b64 	%rd<9>;

	ld.param.u64 	%rd1, [_Z10add_kernelPfS_j_param_0];
	ld.param.u64 	%rd2, [_Z10add_kernelPfS_j_param_1];
	mov.u32 	%r1, %ctaid.x;
	setp.eq.s32 	%p1, %r1, 0;
	@%p1 bra 	$L__BB1_2;
	cvta.to.global.u64 	%rd3, %rd1;
	shl.b32 	%r2, %r1, 13;
	cvta.to.global.u64 	%rd4, %rd2;
	add.s32 	%r3, %r1, -1;
	mul.wide.u32 	%rd5, %r3, 4;
	add.s64 	%rd6, %rd4, %rd5;
	mov.u32 	%r4, %tid.x;
	or.b32  	%r5, %r2, %r4;
	ld.global.f32 	%f1, [%rd6];
	mul.wide.u32 	%rd7, %r5, 4;
	add.s64 	%rd8, %rd3, %rd7;
	ld.global.f32 	%f2, [%rd8];
	add.f32 	%f3, %f1, %f2;
	st.global.f32 	[%rd8], %f3;
	ld.global.f32 	%f4, [%rd6];
	ld.global.f32 	%f5, [%rd8+4096];
	add.f32 	%f6, %f4, %f5;
	st.global.f32 	[%rd8+4096], %f6;
	ld.global.f32 	%f7, [%rd6];
	ld.global.f32 	%f8, [%rd8+8192];
	add.f32 	%f9, %f7, %f8;
	st.global.f32 	[%rd8+8192], %f9;
	ld.global.f32 	%f10, [%rd6];
	ld.global.f32 	%f11, [%rd8+12288];
	add.f32 	%f12, %f10, %f11;
	st.global.f32 	[%rd8+12288], %f12;
	ld.global.f32 	%f13, [%rd6];
	ld.global.f32 	%f14, [%rd8+16384];
	add.f32 	%f15, %f13, %f14;
	st.global.f32 	[%rd8+16384], %f15;
	ld.global.f32 	%f16, [%rd6];
	ld.global.f32 	%f17, [%rd8+20480];
	add.f32 	%f18, %f16, %f17;
	st.global.f32 	[%rd8+20480], %f18;
	ld.global.f32 	%f19, [%rd6];
	ld.global.f32 	%f20, [%rd8+24576];
	add.f32 	%f21, %f19, %f20;
	st.global.f32 	[%rd8+24576], %f21;
	ld.global.f32 	%f22, [%rd6];
	ld.global.f32 	%f23, [%rd8+28672];
	add.f32 	%f24, %f22, %f23;
	st.global.f32 	[%rd8+28672], %f24;
$L__BB1_2:
	ret;

}


// ===== COMPILED SASS (sm_100) =====

	.target	sm_100

	.elftype	@"ET_EXEC"


//--------------------- .note.nv.tkinfo           --------------------------
	.section	.note.nv.tkinfo,"",@"SHT_NOTE"
	.sectionflags	@"SHF_NOTE_NV_TKINFO"
	.tkinfo
        /*0018*/ 	.word	0x00000002
        /*0030*/ 	.string	""
        /*0030*/ 	.string	"ptxas"
        /*0030*/ 	.string	"Cuda compilation tools, release 13.0, V13.0.88"
        /*0030*/ 	.string	"Build cuda_13.0.r13.0/compiler.36424714_0"
        /*0030*/ 	.string	"-arch sm_100 -m 64 "



//--------------------- .note.nv.cuinfo           --------------------------
	.section	.note.nv.cuinfo,"",@"SHT_NOTE"
	.sectionflags	@"SHF_NOTE_NV_CUINFO"
        /*0018*/ 	.short	0x0002
        /*001a*/ 	.short	0x0064
        /*001c*/ 	.short	0x0082
	.zero		2


//--------------------- .nv.info                  --------------------------
	.section	.nv.info,"",@"SHT_CUDA_INFO"
	.align	4


	//----- nvinfo : EIATTR_REGCOUNT
	.align		4
        /*0000*/ 	.byte	0x04, 0x2f
        /*0002*/ 	.short	(.L_1 - .L_0)
	.align		4
.L_0:
        /*0004*/ 	.word	index@(_Z11scan_kernelPfS_S_j)
        /*0008*/ 	.word	0x0000001a


	//----- nvinfo : EIATTR_FRAME_SIZE
	.align		4
.L_1:
        /*000c*/ 	.byte	0x04, 0x11
        /*000e*/ 	.short	(.L_3 - .L_2)
	.align		4
.L_2:
        /*0010*/ 	.word	index@(_Z11scan_kernelPfS_S_j)
        /*0014*/ 	.word	0x00000000


	//----- nvinfo : EIATTR_REGCOUNT
	.align		4
.L_3:
        /*0018*/ 	.byte	0x04, 0x2f
        /*001a*/ 	.short	(.L_5 - .L_4)
	.align		4
.L_4:
        /*001c*/ 	.word	index@(_Z10add_kernelPfS_j)
        /*0020*/ 	.word	0x00000010


	//----- nvinfo : EIATTR_FRAME_SIZE
	.align		4
.L_5:
        /*0024*/ 	.byte	0x04, 0x11
        /*0026*/ 	.short	(.L_7 - .L_6)
	.align		4
.L_6:
        /*0028*/ 	.word	index@(_Z10add_kernelPfS_j)
        /*002c*/ 	.word	0x00000000


	//----- nvinfo : EIATTR_MIN_STACK_SIZE
	.align		4
.L_7:
        /*0030*/ 	.byte	0x04, 0x12
        /*0032*/ 	.short	(.L_9 - .L_8)
	.align		4
.L_8:
        /*0034*/ 	.word	index@(_Z10add_kernelPfS_j)
        /*0038*/ 	.word	0x00000000


	//----- nvinfo : EIATTR_MIN_STACK_SIZE
	.align		4
.L_9:
        /*003c*/ 	.byte	0x04, 0x12
        /*003e*/ 	.short	(.L_11 - .L_10)
	.align		4
.L_10:
        /*0040*/ 	.word	index@(_Z11scan_kernelPfS_S_j)
        /*0044*/ 	.word	0x00000000
.L_11:


//--------------------- .nv.compat                --------------------------
	.section	.nv.compat,"",@"SHT_CUDA_COMPAT_INFO"
	.align	4
        /*0000*/ 	.byte	0x02, 0x09, 0x00, 0x00, 0x02, 0x02, 0x01, 0x00, 0x02, 0x05, 0x05, 0x00, 0x03, 0x07, 0x01, 0x01
        /*0010*/ 	.byte	0x02, 0x03, 0x00, 0x00, 0x02, 0x06, 0x01, 0x00, 0x04, 0x0b, 0x08, 0x00, 0x09, 0x00, 0x00, 0x00
        /*0020*/ 	.byte	0x00, 0x00, 0x00, 0x00


//--------------------- .nv.info._Z10add_kernelPfS_j --------------------------
	.section	.nv.info._Z10add_kernelPfS_j,"",@"SHT_CUDA_INFO"
	.sectionflags	@""
	.align	4


	//----- nvinfo : EIATTR_CUDA_API_VERSION
	.align		4
        /*0000*/ 	.byte	0x04, 0x37
        /*0002*/ 	.short	(.L_13 - .L_12)
.L_12:
        /*0004*/ 	.word	0x00000082


	//----- nvinfo : EIATTR_KPARAM_INFO
	.align		4
.L_13:
        /*0008*/ 	.byte	0x04, 0x17
        /*000a*/ 	.short	(.L_15 - .L_14)
.L_14:
        /*000c*/ 	.word	0x00000000
        /*0010*/ 	.short	0x0002
        /*0012*/ 	.short	0x0010
        /*0014*/ 	.byte	0x00, 0xf0, 0x11, 0x00


	//----- nvinfo : EIATTR_KPARAM_INFO
	.align		4
.L_15:
        /*0018*/ 	.byte	0x04, 0x17
        /*001a*/ 	.short	(.L_17 - .L_16)
.L_16:
        /*001c*/ 	.word	0x00000000
        /*0020*/ 	.short	0x0001
        /*0022*/ 	.short	0x0008
        /*0024*/ 	.byte	0x00, 0xf5, 0x21, 0x00


	//----- nvinfo : EIATTR_KPARAM_INFO
	.align		4
.L_17:
        /*0028*/ 	.byte	0x04, 0x17
        /*002a*/ 	.short	(.L_19 - .L_18)
.L_18:
        /*002c*/ 	.word	0x00000000
        /*0030*/ 	.short	0x0000
        /*0032*/ 	.short	0x0000
        /*0034*/ 	.byte	0x00, 0xf5, 0x21, 0x00


	//----- nvinfo : EIATTR_SPARSE_MMA_MASK
	.align		4
.L_19:
        /*0038*/ 	.byte	0x03, 0x50
        /*003a*/ 	.short	0x0000


	//----- nvinfo : EIATTR_MAXREG_COUNT
	.align		4
        /*003c*/ 	.byte	0x03, 0x1b
        /*003e*/ 	.short	0x00ff


	//----- nvinfo : EIATTR_MERCURY_ISA_VERSION
	.align		4
        /*0040*/ 	.byte	0x03, 0x5f
        /*0042*/ 	.short	0x0101


	//----- nvinfo : EIATTR_VRC_CTA_INIT_COUNT
	.align		4
        /*0044*/ 	.byte	0x02, 0x4a
	.zero		1
	.zero		1


	//----- nvinfo : EIATTR_EXIT_INSTR_OFFSETS
	.align		4
        /*0048*/ 	.byte	0x04, 0x1c
        /*004a*/ 	.short	(.L_21 - .L_20)


	//   ....[0]....
.L_20:
        /*004c*/ 	.word	0x00000030


	//   ....[1]....
        /*0050*/ 	.word	0x000002d0


	//----- nvinfo : EIATTR_CBANK_PARAM_SIZE
	.align		4
.L_21:
        /*0054*/ 	.byte	0x03, 0x19
        /*0056*/ 	.short	0x0014


	//----- nvinfo : EIATTR_PARAM_CBANK
	.align		4
        /*0058*/ 	.byte	0x04, 0x0a
        /*005a*/ 	.short	(.L_23 - .L_22)
	.align		4
.L_22:
        /*005c*/ 	.word	index@(.nv.constant0._Z10add_kernelPfS_j)
        /*0060*/ 	.short	0x0380
        /*0062*/ 	.short	0x0014


	//----- nvinfo : EIATTR_SW_WAR
	.align		4
.L_23:
        /*0064*/ 	.byte	0x04, 0x36
        /*0066*/ 	.short	(.L_25 - .L_24)
.L_24:
        /*0068*/ 	.word	0x00000008
.L_25:


//--------------------- .nv.info._Z11scan_kernelPfS_S_j --------------------------
	.section	.nv.info._Z11scan_kernelPfS_S_j,"",@"SHT_CUDA_INFO"
	.sectionflags	@""
	.align	4


	//----- nvinfo : EIATTR_CUDA_API_VERSION
	.align		4
        /*0000*/ 	.byte	0x04, 0x37
        /*0002*/ 	.short	(.L_27 - .L_26)
.L_26:
        /*0004*/ 	.word	0x00000082


	//----- nvinfo : EIATTR_KPARAM_INFO
	.align		4
.L_27:
        /*0008*/ 	.byte	0x04, 0x17
        /*000a*/ 	.short	(.L_29 - .L_28)
.L_28:
        /*000c*/ 	.word	0x00000000
        /*0010*/ 	.short	0x0003
        /*0012*/ 	.short	0x0018
        /*0014*/ 	.byte	0x00, 0xf0, 0x11, 0x00


	//----- nvinfo : EIATTR_KPARAM_INFO
	.align		4
.L_29:
        /*0018*/ 	.byte	0x04, 0x17
        /*001a*/ 	.short	(.L_31 - .L_30)
.L_30:
        /*001c*/ 	.word	0x00000000
        /*0020*/ 	.short	0x0002
        /*0022*/ 	.short	0x0010
        /*0024*/ 	.byte	0x00, 0xf5, 0x21, 0x00


	//----- nvinfo : EIATTR_KPARAM_INFO
	.align		4
.L_31:
        /*0028*/ 	.byte	0x04, 0x17
        /*002a*/ 	.short	(.L_33 - .L_32)
.L_32:
        /*002c*/ 	.word	0x00000000
        /*0030*/ 	.short	0x0001
        /*0032*/ 	.short	0x0008
        /*0034*/ 	.byte	0x00, 0xf5, 0x21, 0x00


	//----- nvinfo : EIATTR_KPARAM_INFO
	.align		4
.L_33:
        /*0038*/ 	.byte	0x04, 0x17
        /*003a*/ 	.short	(.L_35 - .L_34)
.L_34:
        /*003c*/ 	.word	0x00000000
        /*0040*/ 	.short	0x0000
        /*0042*/ 	.short	0x0000
        /*0044*/ 	.byte	0x00, 0xf5, 0x21, 0x00


	//----- nvinfo : EIATTR_SPARSE_MMA_MASK
	.align		4
.L_35:
        /*0048*/ 	.byte	0x03, 0x50
        /*004a*/ 	.short	0x0000


	//----- nvinfo : EIATTR_MAXREG_COUNT
	.align		4
        /*004c*/ 	.byte	0x03, 0x1b
        /*004e*/ 	.short	0x00ff


	//----- nvinfo : EIATTR_NUM_BARRIERS
	.align		4
        /*0050*/ 	.byte	0x02, 0x4c
        /*0052*/ 	.byte	0x01
	.zero		1


	//----- nvinfo : EIATTR_MERCURY_ISA_VERSION
	.align		4
        /*0054*/ 	.byte	0x03, 0x5f
        /*0056*/ 	.short	0x0101


	//----- nvinfo : EIATTR_VRC_CTA_INIT_COUNT
	.align		4
        /*0058*/ 	.byte	0x02, 0x4a
	.zero		1
	.zero		1


	//----- nvinfo : EIATTR_EXIT_INSTR_OFFSETS
	.align		4
        /*005c*/ 	.byte	0x04, 0x1c
        /*005e*/ 	.short	(.L_37 - .L_36)


	//   ....[0]....
.L_36:
        /*0060*/ 	.word	0x00000b80


	//----- nvinfo : EIATTR_CRS_STACK_SIZE
	.align		4
.L_37:
        /*0064*/ 	.byte	0x04, 0x1e
        /*0066*/ 	.short	(.L_39 - .L_38)
.L_38:
        /*0068*/ 	.word	0x00000000


	//----- nvinfo : EIATTR_CBANK_PARAM_SIZE
	.align		4
.L_39:
        /*006c*/ 	.byte	0x03, 0x19
        /*006e*/ 	.short	0x001c


	//----- nvinfo : EIATTR_PARAM_CBANK
	.align		4
        /*0070*/ 	.byte	0x04, 0x0a
        /*0072*/ 	.short	(.L_41 - .L_40)
	.align		4
.L_40:
        /*0074*/ 	.word	index@(.nv.constant0._Z11scan_kernelPfS_S_j)
        /*0078*/ 	.short	0x0380
        /*007a*/ 	.short	0x001c


	//----- nvinfo : EIATTR_SW_WAR
	.align		4
.L_41:
        /*007c*/ 	.byte	0x04, 0x36
        /*007e*/ 	.short	(.L_43 - .L_42)
.L_42:
        /*0080*/ 	.word	0x00000008
.L_43:


//--------------------- .nv.callgraph             --------------------------
	.section	.nv.callgraph,"",@"SHT_CUDA_CALLGRAPH"
	.align	4
	.sectionentsize	8
	.align		4
        /*0000*/ 	.word	0x00000000
	.align		4
        /*0004*/ 	.word	0xffffffff
	.align		4
        /*0008*/ 	.word	0x00000000
	.align		4
        /*000c*/ 	.word	0xfffffffe
	.align		4
        /*0010*/ 	.word	0x00000000
	.align		4
        /*0014*/ 	.word	0xfffffffd
	.align		4
        /*0018*/ 	.word	0x00000000
	.align		4
        /*001c*/ 	.word	0xfffffffc


//--------------------- .text._Z10add_kernelPfS_j --------------------------
	.section	.text._Z10add_kernelPfS_j,"ax",@progbits
	.align	128
        .global         _Z10add_kernelPfS_j
        .type           _Z10add_kernelPfS_j,@function
        .size           _Z10add_kernelPfS_j,(.L_x_4 - _Z10add_kernelPfS_j)
        .other          _Z10add_kernelPfS_j,@"STO_CUDA_ENTRY STV_DEFAULT"
_Z10add_kernelPfS_j:
.text._Z10add_kernelPfS_j:
[----:B------:R-:W-:Y:S01]  /*0000*/  LDC R1, c[0x0][0x37c] ;  /* 0x0000df00ff017b82 */ /* 0x000fe20000000800 */
[----:B------:R-:W0:Y:S02]  /*0010*/  S2R R7, SR_CTAID.X ;  /* 0x0000000000077919 */ /* 0x000e240000002500 */
[----:B0-----:R-:W-:-:S13]  /*0020*/  ISETP.NE.AND P0, PT, R7, RZ, PT ;  /* 0x000000ff0700720c */ /* 0x001fda0003f05270 */
[----:B------:R-:W-:Y:S05]  /*0030*/  @!P0 EXIT ;  /* 0x000000000000894d */ /* 0x000fea0003800000 */
[----:B------:R-:W0:Y:S01]  /*0040*/  S2R R9, SR_TID.X ;  /* 0x0000000000097919 */ /* 0x000e220000002100 */
[----:B------:R-:W1:Y:S01]  /*0050*/  LDC.64 R2, c[0x0][0x388] ;  /* 0x0000e200ff027b82 */ /* 0x000e620000000a00 */
[----:B------:R-:W2:Y:S01]  /*0060*/  LDCU.64 UR4, c[0x0][0x358] ;  /* 0x00006b00ff0477ac */ /* 0x000ea20008000a00 */
[C---:B------:R-:W-:Y:S02]  /*0070*/  SHF.L.U32 R0, R7.reuse, 0xd, RZ ;  /* 0x0000000d07007819 */ /* 0x040fe400000006ff */
[----:B------:R-:W-:-:S04]  /*0080*/  IADD3 R7, PT, PT, R7, -0x1, RZ ;  /* 0xffffffff07077810 */ /* 0x000fc80007ffe0ff */
[----:B------:R-:W3:Y:S01]  /*0090*/  LDC.64 R4, c[0x0][0x380] ;  /* 0x0000e000ff047b82 */ /* 0x000ee20000000a00 */
[----:B-1----:R-:W-:Y:S01]  /*00a0*/  IMAD.WIDE.U32 R2, R7, 0x4, R2 ;  /* 0x0000000407027825 */ /* 0x002fe200078e0002 */
[----:B0-----:R-:W-:-:S04]  /*00b0*/  LOP3.LUT R9, R0, R9, RZ, 0xfc, !PT ;  /* 0x0000000900097212 */ /* 0x001fc800078efcff */
[----:B--2---:R-:W2:Y:S01]  /*00c0*/  LDG.E R0, desc[UR4][R2.64] ;  /* 0x0000000402007981 */ /* 0x004ea2000c1e1900 */
[----:B---3--:R-:W-:-:S05]  /*00d0*/  IMAD.WIDE.U32 R4, R9, 0x4, R4 ;  /* 0x0000000409047825 */ /* 0x008fca00078e0004 */
[----:B------:R-:W2:Y:S04]  /*00e0*/  LDG.E R7, desc[UR4][R4.64] ;  /* 0x0000000404077981 */ /* 0x000ea8000c1e1900 */
[----:B------:R-:W3:Y:S04]  /*00f0*/  LDG.E R9, desc[UR4][R4.64+0x1000] ;  /* 0x0010000404097981 */ /* 0x000ee8000c1e1900 */
[----:B------:R-:W4:Y:S04]  /*0100*/  LDG.E R11, desc[UR4][R4.64+0x2000] ;  /* 0x00200004040b7981 */ /* 0x000f28000c1e1900 */
[----:B------:R-:W5:Y:S01]  /*0110*/  LDG.E R13, desc[UR4][R4.64+0x3000] ;  /* 0x00300004040d7981 */ /* 0x000f62000c1e1900 */
[----:B--2---:R-:W-:-:S05]  /*0120*/  FADD R7, R0, R7 ;  /* 0x0000000700077221 */ /* 0x004fca0000000000 */
[----:B------:R0:W-:Y:S04]  /*0130*/  STG.E desc[UR4][R4.64], R7 ;  /* 0x0000000704007986 */ /* 0x0001e8000c101904 */
[----:B------:R-:W3:Y:S04]  /*0140*/  LDG.E R0, desc[UR4][R2.64] ;  /* 0x0000000402007981 */ /* 0x000ee8000c1e1900 */
[----:B0-----:R-:W2:Y:S01]  /*0150*/  LDG.E R7, desc[UR4][R4.64+0x4000] ;  /* 0x0040000404077981 */ /* 0x001ea2000c1e1900 */
[----:B---3--:R-:W-:-:S05]  /*0160*/  FADD R9, R0, R9 ;  /* 0x0000000900097221 */ /* 0x008fca0000000000 */
[----:B------:R0:W-:Y:S04]  /*0170*/  STG.E desc[UR4][R4.64+0x1000], R9 ;  /* 0x0010000904007986 */ /* 0x0001e8000c101904 */
[----:B------:R-:W4:Y:S04]  /*0180*/  LDG.E R0, desc[UR4][R2.64] ;  /* 0x0000000402007981 */ /* 0x000f28000c1e1900 */
[----:B0-----:R-:W3:Y:S01]  /*0190*/  LDG.E R9, desc[UR4][R4.64+0x5000] ;  /* 0x0050000404097981 */ /* 0x001ee2000c1e1900 */
[----:B----4-:R-:W-:-:S05]  /*01a0*/  FADD R11, R0, R11 ;  /* 0x0000000b000b7221 */ /* 0x010fca0000000000 */
[----:B------:R0:W-:Y:S04]  /*01b0*/  STG.E desc[UR4][R4.64+0x2000], R11 ;  /* 0x0020000b04007986 */ /* 0x0001e8000c101904 */
[----:B------:R-:W5:Y:S04]  /*01c0*/  LDG.E R0, desc[UR4][R2.64] ;  /* 0x0000000402007981 */ /* 0x000f68000c1e1900 */
[----:B0-----:R-:W4:Y:S01]  /*01d0*/  LDG.E R11, desc[UR4][R4.64+0x6000] ;  /* 0x00600004040b7981 */ /* 0x001f22000c1e1900 */
[----:B-----5:R-:W-:-:S05]  /*01e0*/  FADD R13, R0, R13 ;  /* 0x0000000d000d7221 */ /* 0x020fca0000000000 */
[----:B------:R0:W-:Y:S04]  /*01f0*/  STG.E desc[UR4][R4.64+0x3000], R13 ;  /* 0x0030000d04007986 */ /* 0x0001e8000c101904 */
[----:B------:R-:W2:Y:S04]  /*0200*/  LDG.E R0, desc[UR4][R2.64] ;  /* 0x0000000402007981 */ /* 0x000ea8000c1e1900 */
[----:B0-----:R-:W5:Y:S01]  /*0210*/  LDG.E R13, desc[UR4][R4.64+0x7000] ;  /* 0x00700004040d7981 */ /* 0x001f62000c1e1900 */
[----:B--2---:R-:W-:-:S05]  /*0220*/  FADD R7, R0, R7 ;  /* 0x0000000700077221 */ /* 0x004fca0000000000 */
[----:B------:R-:W-:Y:S04]  /*0230*/  STG.E desc[UR4][R4.64+0x4000], R7 ;  /* 0x0040000704007986 */ /* 0x000fe8000c101904 */
[----:B------:R-:W3:Y:S02]  /*0240*/  LDG.E R0, desc[UR4][R2.64] ;  /* 0x0000000402007981 */ /* 0x000ee4000c1e1900 */
[----:B---3--:R-:W-:-:S05]  /*0250*/  FADD R9, R0, R9 ;  /* 0x0000000900097221 */ /* 0x008fca0000000000 */
[----:B------:R-:W-:Y:S04]  /*0260*/  STG.E desc[UR4][R4.64+0x5000], R9 ;  /* 0x0050000904007986 */ /* 0x000fe8000c101904 */
[----:B------:R-:W4:Y:S02]  /*0270*/  LDG.E R0, desc[UR4][R2.64] ;  /* 0x0000000402007981 */ /* 0x000f24000c1e1900 */
[----:B----4-:R-:W-:-:S05]  /*0280*/  FADD R11, R0, R11 ;  /* 0x0000000b000b7221 */ /* 0x010fca0000000000 */
[----:B------:R-:W-:Y:S04]  /*0290*/  STG.E desc[UR4][R4.64+0x6000], R11 ;  /* 0x0060000b04007986 */ /* 0x000fe8000c101904 */
[----:B------:R-:W5:Y:S02]  /*02a0*/  LDG.E R0, desc[UR4][R2.64] ;  /* 0x0000000402007981 */ /* 0x000f64000c1e1900 */
[----:B-----5:R-:W-:-:S05]  /*02b0*/  FADD R13, R0, R13 ;  /* 0x0000000d000d7221 */ /* 0x020fca0000000000 */
[----:B------:R-:W-:Y:S01]  /*02c0*/  STG.E desc[UR4][R4.64+0x7000], R13 ;  /* 0x0070000d04007986 */ /* 0x000fe2000c101904 */
[----:B------:R-:W-:Y:S05]  /*02d0*/  EXIT ;  /* 0x000000000000794d */ /* 0x000fea0003800000 */
.L_x_0:
[----:B------:R-:W-:-:S00]  /*02e0*/  BRA `(.L_x_0) ;  /* 0xfffffffc00fc7947 */ /* 0x000fc0000383ffff */
[----:B------:R-:W-:-:S00]  /*02f0*/  NOP ;  /* 0x0000000000007918 */ /* 0x000fc00000000000 */
        /* <DEDUP_REMOVED lines=8> */
.L_x_4:


//--------------------- .text._Z11scan_kernelPfS_S_j --------------------------
	.section	.text._Z11scan_kernelPfS_S_j,"ax",@progbits
	.align	128
        .global         _Z11scan_kernelPfS_S_j
        .type           _Z11scan_kernelPfS_S_j,@function
        .size           _Z11scan_kernelPfS_S_j,(.L_x_5 - _Z11scan_kernelPfS_S_j)
        .other          _Z11scan_kernelPfS_S_j,@"STO_CUDA_ENTRY STV_DEFAULT"
_Z11scan_kernelPfS_S_j:
.text._Z11scan_kernelPfS_S_j:
[----:B------:R-:W-:Y:S01]  /*0000*/  LDC R1, c[0x0][0x37c] ;  /* 0x0000df00ff017b82 */ /* 0x000fe20000000800 */
[----:B------:R-:W0:Y:S07]  /*0010*/  S2R R2, SR_CTAID.X ;  /* 0x0000000000027919 */ /* 0x000e2e0000002500 */
[----:B------:R-:W1:Y:S01]  /*0020*/  LDC.64 R6, c[0x0][0x380] ;  /* 0x0000e000ff067b82 */ /* 0x000e620000000a00 */
[----:B------:R-:W2:Y:S01]  /*0030*/  LDCU.64 UR8, c[0x0][0x358] ;  /* 0x00006b00ff0877ac */ /* 0x000ea20008000a00 */
[----:B------:R-:W3:Y:S01]  /*0040*/  S2R R3, SR_TID.X ;  /* 0x0000000000037919 */ /* 0x000ee20000002100 */
[----:B0-----:R-:W-:-:S04]  /*0050*/  SHF.L.U32 R0, R2, 0xd, RZ ;  /* 0x0000000d02007819 */ /* 0x001fc800000006ff */
[----:B---3--:R-:W-:-:S05]  /*0060*/  LOP3.LUT R0, R0, R3, RZ, 0xfc, !PT ;  /* 0x0000000300007212 */ /* 0x008fca00078efcff */
[----:B-1----:R-:W-:-:S05]  /*0070*/  IMAD.WIDE.U32 R6, R0, 0x4, R6 ;  /* 0x0000000400067825 */ /* 0x002fca00078e0006 */
[----:B--2---:R-:W2:Y:S04]  /*0080*/  LDG.E R9, desc[UR8][R6.64] ;  /* 0x0000000806097981 */ /* 0x004ea8000c1e1900 */
[----:B------:R-:W3:Y:S04]  /*0090*/  LDG.E R11, desc[UR8][R6.64+0x1000] ;  /* 0x00100008060b7981 */ /* 0x000ee8000c1e1900 */
[----:B------:R-:W4:Y:S04]  /*00a0*/  LDG.E R13, desc[UR8][R6.64+0x2000] ;  /* 0x00200008060d7981 */ /* 0x000f28000c1e1900 */
[----:B------:R-:W5:Y:S04]  /*00b0*/  LDG.E R15, desc[UR8][R6.64+0x3000] ;  /* 0x00300008060f7981 */ /* 0x000f68000c1e1900 */
[----:B------:R-:W5:Y:S04]  /*00c0*/  LDG.E R17, desc[UR8][R6.64+0x4000] ;  /* 0x0040000806117981 */ /* 0x000f68000c1e1900 */
[----:B------:R-:W5:Y:S04]  /*00d0*/  LDG.E R19, desc[UR8][R6.64+0x5000] ;  /* 0x0050000806137981 */ /* 0x000f68000c1e1900 */
[----:B------:R-:W5:Y:S04]  /*00e0*/  LDG.E R21, desc[UR8][R6.64+0x6000] ;  /* 0x0060000806157981 */ /* 0x000f68000c1e1900 */
[----:B------:R-:W5:Y:S01]  /*00f0*/  LDG.E R23, desc[UR8][R6.64+0x7000] ;  /* 0x0070000806177981 */ /* 0x000f62000c1e1900 */
[----:B------:R-:W0:Y:S01]  /*0100*/  S2UR UR6, SR_CgaCtaId ;  /* 0x00000000000679c3 */ /* 0x000e220000008800 */
[----:B------:R-:W-:Y:S01]  /*0110*/  UMOV UR4, 0x400 ;  /* 0x0000040000047882 */ /* 0x000fe20000000000 */
[C---:B------:R-:W-:Y:S01]  /*0120*/  ISETP.NE.AND P0, PT, R3.reuse, RZ, PT ;  /* 0x000000ff0300720c */ /* 0x040fe20003f05270 */
[----:B------:R-:W-:Y:S01]  /*0130*/  UIADD3 UR5, UPT, UPT, UR4, 0x8000, URZ ;  /* 0x0000800004057890 */ /* 0x000fe2000fffe0ff */
[----:B------:R-:W-:Y:S01]  /*0140*/  ISETP.GE.U32.AND P1, PT, R3, 0x2, PT ;  /* 0x000000020300780c */ /* 0x000fe20003f26070 */
[----:B------:R-:W-:Y:S01]  /*0150*/  BSSY.RECONVERGENT B0, `(.L_x_1) ;  /* 0x000008f000007945 */ /* 0x000fe20003800200 */
[----:B0-----:R-:W-:-:S02]  /*0160*/  ULEA UR7, UR6, UR4, 0x18 ;  /* 0x0000000406077291 */ /* 0x001fc4000f8ec0ff */
[----:B------:R-:W-:Y:S02]  /*0170*/  ULEA UR5, UR6, UR5, 0x18 ;  /* 0x0000000506057291 */ /* 0x000fe4000f8ec0ff */
[----:B------:R-:W-:Y:S02]  /*0180*/  UIADD3 UR4, UPT, UPT, UR4, 0x9000, URZ ;  /* 0x0000900004047890 */ /* 0x000fe4000fffe0ff */
[----:B------:R-:W-:Y:S02]  /*0190*/  LEA R4, R3, UR7, 0x2 ;  /* 0x0000000703047c11 */ /* 0x000fe4000f8e10ff */
[----:B------:R-:W-:-:S03]  /*01a0*/  ULEA UR4, UR6, UR4, 0x18 ;  /* 0x0000000406047291 */ /* 0x000fc6000f8ec0ff */
[----:B------:R-:W-:Y:S01]  /*01b0*/  IMAD R5, R3, 0x1c, R4 ;  /* 0x0000001c03057824 */ /* 0x000fe200078e0204 */
[----:B--2---:R-:W-:Y:S04]  /*01c0*/  STS [R4], R9 ;  /* 0x0000000904007388 */ /* 0x004fe80000000800 */
[----:B---3--:R-:W-:Y:S04]  /*01d0*/  STS [R4+0x1000], R11 ;  /* 0x0010000b04007388 */ /* 0x008fe80000000800 */
[----:B----4-:R-:W-:Y:S04]  /*01e0*/  STS [R4+0x2000], R13 ;  /* 0x0020000d04007388 */ /* 0x010fe80000000800 */
[----:B-----5:R-:W-:Y:S04]  /*01f0*/  STS [R4+0x3000], R15 ;  /* 0x0030000f04007388 */ /* 0x020fe80000000800 */
[----:B------:R-:W-:Y:S04]  /*0200*/  STS [R4+0x4000], R17 ;  /* 0x0040001104007388 */ /* 0x000fe80000000800 */
[----:B------:R-:W-:Y:S04]  /*0210*/  STS [R4+0x5000], R19 ;  /* 0x0050001304007388 */ /* 0x000fe80000000800 */
[----:B------:R-:W-:Y:S04]  /*0220*/  STS [R4+0x6000], R21 ;  /* 0x0060001504007388 */ /* 0x000fe80000000800 */
[----:B------:R-:W-:Y:S01]  /*0230*/  STS [R4+0x7000], R23 ;  /* 0x0070001704007388 */ /* 0x000fe20000000800 */
[----:B------:R-:W-:Y:S06]  /*0240*/  BAR.SYNC.DEFER_BLOCKING 0x0 ;  /* 0x0000000000007b1d */ /* 0x000fec0000010000 */
[----:B------:R-:W-:Y:S04]  /*0250*/  LDS R6, [R5] ;  /* 0x0000000005067984 */ /* 0x000fe80000000800 */
[----:B------:R-:W0:Y:S04]  /*0260*/  LDS R7, [R5+0x4] ;  /* 0x0000040005077984 */ /* 0x000e280000000800 */
[----:B------:R-:W1:Y:S04]  /*0270*/  LDS R9, [R5+0x8] ;  /* 0x0000080005097984 */ /* 0x000e680000000800 */
[----:B------:R-:W2:Y:S04]  /*0280*/  LDS R11, [R5+0xc] ;  /* 0x00000c00050b7984 */ /* 0x000ea80000000800 */
[----:B------:R-:W3:Y:S04]  /*0290*/  LDS R13, [R5+0x10] ;  /* 0x00001000050d7984 */ /* 0x000ee80000000800 */
[----:B------:R-:W4:Y:S04]  /*02a0*/  LDS R15, [R5+0x14] ;  /* 0x00001400050f7984 */ /* 0x000f280000000800 */
[----:B------:R-:W5:Y:S04]  /*02b0*/  LDS R17, [R5+0x18] ;  /* 0x0000180005117984 */ /* 0x000f680000000800 */
[----:B------:R-:W5:Y:S01]  /*02c0*/  LDS R19, [R5+0x1c] ;  /* 0x00001c0005137984 */ /* 0x000f620000000800 */
[----:B0-----:R-:W-:-:S04]  /*02d0*/  FADD R6, R6, R7 ;  /* 0x0000000706067221 */ /* 0x001fc80000000000 */
[----:B-1----:R-:W-:Y:S01]  /*02e0*/  FADD R8, R6, R9 ;  /* 0x0000000906087221 */ /* 0x002fe20000000000 */
[----:B------:R0:W-:Y:S03]  /*02f0*/  STS [R5+0x4], R6 ;  /* 0x0000040605007388 */ /* 0x0001e60000000800 */
[----:B--2---:R-:W-:Y:S01]  /*0300*/  FADD R10, R8, R11 ;  /* 0x0000000b080a7221 */ /* 0x004fe20000000000 */
[----:B------:R-:W-:Y:S03]  /*0310*/  STS [R5+0x8], R8 ;  /* 0x0000080805007388 */ /* 0x000fe60000000800 */
[----:B---3--:R-:W-:Y:S01]  /*0320*/  FADD R12, R10, R13 ;  /* 0x0000000d0a0c7221 */ /* 0x008fe20000000000 */
[----:B------:R-:W-:Y:S01]  /*0330*/  STS [R5+0xc], R10 ;  /* 0x00000c0a05007388 */ /* 0x000fe20000000800 */
[----:B0-----:R-:W-:-:S02]  /*0340*/  LEA R6, R3, UR5, 0x2 ;  /* 0x0000000503067c11 */ /* 0x001fc4000f8e10ff */
[----:B----4-:R-:W-:Y:S01]  /*0350*/  FADD R14, R12, R15 ;  /* 0x0000000f0c0e7221 */ /* 0x010fe20000000000 */
[----:B------:R-:W-:Y:S03]  /*0360*/  STS [R5+0x10], R12 ;  /* 0x0000100c05007388 */ /* 0x000fe60000000800 */
[----:B-----5:R-:W-:Y:S01]  /*0370*/  FADD R16, R14, R17 ;  /* 0x000000110e107221 */ /* 0x020fe20000000000 */
[----:B------:R-:W-:Y:S03]  /*0380*/  STS [R5+0x14], R14 ;  /* 0x0000140e05007388 */ /* 0x000fe60000000800 */
[----:B------:R-:W-:Y:S01]  /*0390*/  FADD R18, R16, R19 ;  /* 0x0000001310127221 */ /* 0x000fe20000000000 */
[----:B------:R-:W-:Y:S04]  /*03a0*/  STS [R5+0x18], R16 ;  /* 0x0000181005007388 */ /* 0x000fe80000000800 */
[----:B------:R-:W-:Y:S01]  /*03b0*/  STS [R5+0x1c], R18 ;  /* 0x00001c1205007388 */ /* 0x000fe20000000800 */
[----:B------:R-:W-:Y:S06]  /*03c0*/  BAR.SYNC.DEFER_BLOCKING 0x0 ;  /* 0x0000000000007b1d */ /* 0x000fec0000010000 */
[----:B------:R-:W0:Y:S04]  /*03d0*/  LDS R9, [R5+0x1c] ;  /* 0x00001c0005097984 */ /* 0x000e280000000800 */
[----:B0-----:R-:W-:Y:S01]  /*03e0*/  STS [R6], R9 ;  /* 0x0000000906007388 */ /* 0x001fe20000000800 */
[----:B------:R-:W-:Y:S06]  /*03f0*/  BAR.SYNC.DEFER_BLOCKING 0x0 ;  /* 0x0000000000007b1d */ /* 0x000fec0000010000 */
[----:B------:R-:W-:Y:S04]  /*0400*/  @P0 LDS R7, [R6] ;  /* 0x0000000006070984 */ /* 0x000fe80000000800 */
[----:B------:R-:W0:Y:S02]  /*0410*/  @P0 LDS R8, [R6+-0x4] ;  /* 0xfffffc0006080984 */ /* 0x000e240000000800 */
[----:B0-----:R-:W-:Y:S01]  /*0420*/  @P0 FADD R8, R7, R8 ;  /* 0x0000000807080221 */ /* 0x001fe20000000000 */
[----:B------:R-:W-:-:S05]  /*0430*/  LEA R7, R3, UR4, 0x2 ;  /* 0x0000000403077c11 */ /* 0x000fca000f8e10ff */
[----:B------:R-:W0:Y:S04]  /*0440*/  @!P0 LDS R8, [UR7+0x8000] ;  /* 0x00800007ff088984 */ /* 0x000e280008000800 */
[----:B0-----:R-:W-:Y:S01]  /*0450*/  STS [R7], R8 ;  /* 0x0000000807007388 */ /* 0x001fe20000000800 */
[----:B------:R-:W-:Y:S06]  /*0460*/  BAR.SYNC.DEFER_BLOCKING 0x0 ;  /* 0x0000000000007b1d */ /* 0x000fec0000010000 */
[----:B------:R-:W-:Y:S04]  /*0470*/  @P1 LDS R9, [R7] ;  /* 0x0000000007091984 */ /* 0x000fe80000000800 */
[----:B------:R-:W0:Y:S02]  /*0480*/  @P1 LDS R10, [R7+-0x8] ;  /* 0xfffff800070a1984 */ /* 0x000e240000000800 */
[----:B0-----:R-:W-:-:S06]  /*0490*/  @P1 FADD R9, R9, R10 ;  /* 0x0000000a09091221 */ /* 0x001fcc0000000000 */
[----:B------:R-:W0:Y:S01]  /*04a0*/  @!P1 LDS R9, [R7] ;  /* 0x0000000007099984 */ /* 0x000e220000000800 */
[----:B------:R-:W-:-:S03]  /*04b0*/  ISETP.GE.U32.AND P1, PT, R3, 0x4, PT ;  /* 0x000000040300780c */ /* 0x000fc60003f26070 */
[----:B0-----:R-:W-:Y:S01]  /*04c0*/  STS [R6], R9 ;  /* 0x0000000906007388 */ /* 0x001fe20000000800 */
[----:B------:R-:W-:Y:S09]  /*04d0*/  BAR.SYNC.DEFER_BLOCKING 0x0 ;  /* 0x0000000000007b1d */ /* 0x000ff20000010000 */
        /* <DEDUP_REMOVED lines=52> */
[----:B------:R-:W0:Y:S04]  /*0820*/  @!P1 LDS R9, [R7] ;  /* 0x0000000007099984 */ /* 0x000e280000000800 */
[----:B0-----:R0:W-:Y:S01]  /*0830*/  STS [R6], R9 ;  /* 0x0000000906007388 */ /* 0x0011e20000000800 */
[----:B------:R-:W-:Y:S06]  /*0840*/  BAR.SYNC.DEFER_BLOCKING 0x0 ;  /* 0x0000000000007b1d */ /* 0x000fec0000010000 */
[----:B------:R-:W-:Y:S05]  /*0850*/  @!P0 BRA `(.L_x_2) ;  /* 0x0000000000788947 */ /* 0x000fea0003800000 */
[----:B0-----:R-:W-:Y:S01]  /*0860*/  LDS R6, [R6+-0x4] ;  /* 0xfffffc0006067984 */ /* 0x001fe20000000800 */
[----:B------:R-:W-:-:S03]  /*0870*/  ISETP.NE.AND P0, PT, R3, 0x3ff, PT ;  /* 0x000003ff0300780c */ /* 0x000fc60003f05270 */
[----:B------:R-:W0:Y:S04]  /*0880*/  LDS R7, [R5] ;  /* 0x0000000005077984 */ /* 0x000e280000000800 */
[----:B------:R-:W1:Y:S04]  /*0890*/  LDS R9, [R5+0x4] ;  /* 0x0000040005097984 */ /* 0x000e680000000800 */
[----:B------:R-:W2:Y:S04]  /*08a0*/  LDS R11, [R5+0x8] ;  /* 0x00000800050b7984 */ /* 0x000ea80000000800 */
[----:B------:R-:W3:Y:S04]  /*08b0*/  LDS R13, [R5+0xc] ;  /* 0x00000c00050d7984 */ /* 0x000ee80000000800 */
[----:B------:R-:W4:Y:S04]  /*08c0*/  LDS R15, [R5+0x10] ;  /* 0x00001000050f7984 */ /* 0x000f280000000800 */
[----:B------:R-:W5:Y:S04]  /*08d0*/  LDS R17, [R5+0x14] ;  /* 0x0000140005117984 */ /* 0x000f680000000800 */
[----:B------:R-:W5:Y:S04]  /*08e0*/  LDS R19, [R5+0x18] ;  /* 0x0000180005137984 */ /* 0x000f680000000800 */
[----:B------:R-:W5:Y:S01]  /*08f0*/  LDS R21, [R5+0x1c] ;  /* 0x00001c0005157984 */ /* 0x000f620000000800 */
[C---:B0-----:R-:W-:Y:S01]  /*0900*/  FADD R8, R6.reuse, R7 ;  /* 0x0000000706087221 */ /* 0x041fe20000000000 */
[----:B-1----:R-:W-:-:S04]  /*0910*/  FADD R10, R6, R9 ;  /* 0x00000009060a7221 */ /* 0x002fc80000000000 */
[----:B------:R-:W-:Y:S01]  /*0920*/  STS [R5], R8 ;  /* 0x0000000805007388 */ /* 0x000fe20000000800 */
[----:B--2---:R-:W-:-:S03]  /*0930*/  FADD R12, R6, R11 ;  /* 0x0000000b060c7221 */ /* 0x004fc60000000000 */
[----:B------:R-:W-:Y:S01]  /*0940*/  STS [R5+0x4], R10 ;  /* 0x0000040a05007388 */ /* 0x000fe20000000800 */
[----:B---3--:R-:W-:-:S03]  /*0950*/  FADD R14, R6, R13 ;  /* 0x0000000d060e7221 */ /* 0x008fc60000000000 */
[----:B------:R-:W-:Y:S01]  /*0960*/  STS [R5+0x8], R12 ;  /* 0x0000080c05007388 */ /* 0x000fe20000000800 */
[----:B----4-:R-:W-:-:S03]  /*0970*/  FADD R16, R6, R15 ;  /* 0x0000000f06107221 */ /* 0x010fc60000000000 */
[----:B------:R-:W-:Y:S01]  /*0980*/  STS [R5+0xc], R14 ;  /* 0x00000c0e05007388 */ /* 0x000fe20000000800 */
[----:B-----5:R-:W-:-:S03]  /*0990*/  FADD R18, R6, R17 ;  /* 0x0000001106127221 */ /* 0x020fc60000000000 */
[----:B------:R-:W-:Y:S01]  /*09a0*/  STS [R5+0x10], R16 ;  /* 0x0000101005007388 */ /* 0x000fe20000000800 */
[----:B------:R-:W-:-:S03]  /*09b0*/  FADD R20, R6, R19 ;  /* 0x0000001306147221 */ /* 0x000fc60000000000 */
[----:B------:R-:W-:Y:S01]  /*09c0*/  STS [R5+0x14], R18 ;  /* 0x0000141205007388 */ /* 0x000fe20000000800 */
[----:B------:R-:W-:-:S03]  /*09d0*/  FADD R22, R6, R21 ;  /* 0x0000001506167221 */ /* 0x000fc60000000000 */
[----:B------:R-:W-:Y:S01]  /*09e0*/  STS [R5+0x18], R20 ;  /* 0x0000181405007388 */ /* 0x000fe20000000800 */
[----:B------:R-:W0:Y:S03]  /*09f0*/  @!P0 LDC.64 R6, c[0x0][0x390] ;  /* 0x0000e400ff068b82 */ /* 0x000e260000000a00 */
[----:B------:R-:W-:Y:S04]  /*0a00*/  STS [R5+0x1c], R22 ;  /* 0x00001c1605007388 */ /* 0x000fe80000000800 */
[----:B------:R-:W1:Y:S01]  /*0a10*/  @!P0 LDS R9, [UR7+0x8ffc] ;  /* 0x008ffc07ff098984 */ /* 0x000e620008000800 */
[----:B0-----:R-:W-:-:S05]  /*0a20*/  @!P0 IMAD.WIDE.U32 R2, R2, 0x4, R6 ;  /* 0x0000000402028825 */ /* 0x001fca00078e0006 */
[----:B-1----:R1:W-:Y:S02]  /*0a30*/  @!P0 STG.E desc[UR8][R2.64], R9 ;  /* 0x0000000902008986 */ /* 0x0023e4000c101908 */
.L_x_2:
[----:B------:R-:W-:Y:S05]  /*0a40*/  BSYNC.RECONVERGENT B0 ;  /* 0x0000000000007941 */ /* 0x000fea0003800200 */
.L_x_1:
[----:B------:R-:W-:Y:S08]  /*0a50*/  BAR.SYNC.DEFER_BLOCKING 0x0 ;  /* 0x0000000000007b1d */ /* 0x000ff00000010000 */
[----:B-1----:R-:W1:Y:S01]  /*0a60*/  LDC.64 R2, c[0x0][0x388] ;  /* 0x0000e200ff027b82 */ /* 0x002e620000000a00 */
[----:B------:R-:W2:Y:S04]  /*0a70*/  LDS R5, [R4] ;  /* 0x0000000004057984 */ /* 0x000ea80000000800 */
[----:B------:R-:W3:Y:S01]  /*0a80*/  LDS R7, [R4+0x1000] ;  /* 0x0010000004077984 */ /* 0x000ee20000000800 */
[----:B-1----:R-:W-:-:S03]  /*0a90*/  IMAD.WIDE.U32 R2, R0, 0x4, R2 ;  /* 0x0000000400027825 */ /* 0x002fc600078e0002 */
[----:B0-----:R-:W0:Y:S04]  /*0aa0*/  LDS R9, [R4+0x2000] ;  /* 0x0020000004097984 */ /* 0x001e280000000800 */
[----:B------:R-:W1:Y:S04]  /*0ab0*/  LDS R11, [R4+0x3000] ;  /* 0x00300000040b7984 */ /* 0x000e680000000800 */
[----:B------:R-:W4:Y:S04]  /*0ac0*/  LDS R13, [R4+0x4000] ;  /* 0x00400000040d7984 */ /* 0x000f280000000800 */
[----:B------:R-:W5:Y:S04]  /*0ad0*/  LDS R15, [R4+0x5000] ;  /* 0x00500000040f7984 */ /* 0x000f680000000800 */
[----:B------:R-:W5:Y:S04]  /*0ae0*/  LDS R17, [R4+0x6000] ;  /* 0x0060000004117984 */ /* 0x000f680000000800 */
[----:B------:R-:W5:Y:S04]  /*0af0*/  LDS R19, [R4+0x7000] ;  /* 0x0070000004137984 */ /* 0x000f680000000800 */
[----:B--2---:R-:W-:Y:S04]  /*0b00*/  STG.E desc[UR8][R2.64], R5 ;  /* 0x0000000502007986 */ /* 0x004fe8000c101908 */
[----:B---3--:R-:W-:Y:S04]  /*0b10*/  STG.E desc[UR8][R2.64+0x1000], R7 ;  /* 0x0010000702007986 */ /* 0x008fe8000c101908 */
[----:B0-----:R-:W-:Y:S04]  /*0b20*/  STG.E desc[UR8][R2.64+0x2000], R9 ;  /* 0x0020000902007986 */ /* 0x001fe8000c101908 */
[----:B-1----:R-:W-:Y:S04]  /*0b30*/  STG.E desc[UR8][R2.64+0x3000], R11 ;  /* 0x0030000b02007986 */ /* 0x002fe8000c101908 */
[----:B----4-:R-:W-:Y:S04]  /*0b40*/  STG.E desc[UR8][R2.64+0x4000], R13 ;  /* 0x0040000d02007986 */ /* 0x010fe8000c101908 */
[----:B-----5:R-:W-:Y:S04]  /*0b50*/  STG.E desc[UR8][R2.64+0x5000], R15 ;  /* 0x0050000f02007986 */ /* 0x020fe8000c101908 */
[----:B------:R-:W-:Y:S04]  /*0b60*/  STG.E desc[UR8][R2.64+0x6000], R17 ;  /* 0x0060001102007986 */ /* 0x000fe8000c101908 */
[----:B------:R-:W-:Y:S01]  /*0b70*/  STG.E desc[UR8][R2.64+0x7000], R19 ;  /* 0x0070001302007986 */ /* 0x000fe2000c101908 */
[----:B------:R-:W-:Y:S05]  /*0b80*/  EXIT ;  /* 0x000000000000794d */ /* 0x000fea0003800000 */
.L_x_3:
        /* <DEDUP_REMOVED lines=15> */
.L_x_5:


//--------------------- .nv.shared.reserved.0     --------------------------
	.section	.nv.shared.reserved.0,"aw",@nobits
	.weak		__nv_reservedSMEM_offset_0_alias
	.size		__nv_reservedSMEM_offset_0_alias, 0, 64
	.other		__nv_reservedSMEM_offset_0_alias,@"STO_CUDA_RESERVED_SHARED STV_DEFAULT"
__nv_reservedSMEM_offset_0_alias:
	.zero		0
	.zero		64


//--------------------- .nv.shared._Z11scan_kernelPfS_S_j --------------------------
	.section	.nv.shared._Z11scan_kernelPfS_S_j,"aw",@nobits
	.sectionflags	@""
	.align	4
.nv.shared._Z11scan_kernelPfS_S_j:
	.zero		41984


//--------------------- .nv.constant0._Z10add_kernelPfS_j --------------------------
	.section	.nv.constant0._Z10add_kernelPfS_j,"a",@progbits
	.sectionflags	@""
	.align	4
.nv.constant0._Z10add_kernelPfS_j:
	.zero		916


//--------------------- .nv.constant0._Z11scan_kernelPfS_S_j --------------------------
	.section	.nv.constant0._Z11scan_kernelPfS_S_j,"a",@progbits
	.sectionflags	@""
	.align	4
.nv.constant0._Z11scan_kernelPfS_S_j:
	.zero		924


//--------------------- SYMBOLS --------------------------

	.type		.nv.reservedSmem.offset0,@object
	.size		.nv.reservedSmem.offset0,0x4
	.type		.nv.reservedSmem.cap,@object
	.size		.nv.reservedSmem.cap,0x4
